//
// Generated by NVIDIA NVVM Compiler
//
// Compiler Build ID: CL-36424714
// Cuda compilation tools, release 13.0, V13.0.88
// Based on NVVM 20.0.0
//

.version 9.0
.target sm_100
.address_size 64

	// .globl	_Z8multiplyPfS_S_i
// _ZZ8multiplyPfS_S_iE13Left_shared_t has been demoted
// _ZZ8multiplyPfS_S_iE14Right_shared_t has been demoted

.visible .entry _Z8multiplyPfS_S_i(
	.param .u64 .ptr .align 1 _Z8multiplyPfS_S_i_param_0,
	.param .u64 .ptr .align 1 _Z8multiplyPfS_S_i_param_1,
	.param .u64 .ptr .align 1 _Z8multiplyPfS_S_i_param_2,
	.param .u32 _Z8multiplyPfS_S_i_param_3
)
{
	.reg .pred 	%p<5>;
	.reg .b32 	%r<58>;
	.reg .b32 	%f<162>;
	.reg .b64 	%rd<26>;
	// demoted variable
	.shared .align 4 .b8 _ZZ8multiplyPfS_S_iE13Left_shared_t[1024];
	// demoted variable
	.shared .align 4 .b8 _ZZ8multiplyPfS_S_iE14Right_shared_t[1024];
	ld.param.u32 	%r22, [_Z8multiplyPfS_S_i_param_3];
	mov.u32 	%r24, %ctaid.y;
	mov.u32 	%r25, %ntid.y;
	mov.u32 	%r1, %tid.y;
	mad.lo.s32 	%r26, %r24, %r25, %r1;
	mov.u32 	%r27, %ctaid.x;
	mov.u32 	%r28, %ntid.x;
	mul.lo.s32 	%r2, %r27, %r28;
	mov.u32 	%r29, %tid.x;
	add.s32 	%r3, %r2, %r29;
	mov.u32 	%r4, %nctaid.x;
	mad.lo.s32 	%r5, %r22, %r26, %r29;
	shl.b32 	%r30, %r1, 6;
	mov.u32 	%r31, _ZZ8multiplyPfS_S_iE13Left_shared_t;
	add.s32 	%r6, %r31, %r30;
	shl.b32 	%r32, %r29, 2;
	add.s32 	%r7, %r6, %r32;
	mov.u32 	%r33, _ZZ8multiplyPfS_S_iE14Right_shared_t;
	add.s32 	%r34, %r33, %r30;
	add.s32 	%r8, %r34, %r32;
	setp.eq.s32 	%p1, %r4, 1;
	mov.f32 	%f161, 0f00000000;
	mov.b32 	%r57, 0;
	@%p1 bra 	$L__BB0_4;
	and.b32  	%r35, %r4, -2;
	neg.s32 	%r56, %r35;
	add.s32 	%r36, %r1, 16;
	mad.lo.s32 	%r54, %r22, %r36, %r3;
	mad.lo.s32 	%r53, %r1, %r22, %r3;
	mov.f32 	%f161, 0f00000000;
	mov.u32 	%r55, %r5;
$L__BB0_2:
	ld.param.u64 	%rd23, [_Z8multiplyPfS_S_i_param_1];
	ld.param.u64 	%rd21, [_Z8multiplyPfS_S_i_param_0];
	cvta.to.global.u64 	%rd4, %rd21;
	mul.wide.s32 	%rd5, %r55, 4;
	add.s64 	%rd6, %rd4, %rd5;
	ld.global.f32 	%f10, [%rd6];
	st.shared.f32 	[%r7], %f10;
	cvta.to.global.u64 	%rd7, %rd23;
	mul.wide.s32 	%rd8, %r53, 4;
	add.s64 	%rd9, %rd7, %rd8;
	ld.global.f32 	%f11, [%rd9];
	st.shared.f32 	[%r8], %f11;
	bar.sync 	0;
	ld.shared.f32 	%f12, [%r6];
	add.s32 	%r40, %r33, %r32;
	ld.shared.f32 	%f13, [%r40];
	fma.rn.f32 	%f14, %f12, %f13, %f161;
	ld.shared.f32 	%f15, [%r6+4];
	ld.shared.f32 	%f16, [%r40+64];
	fma.rn.f32 	%f17, %f15, %f16, %f14;
	ld.shared.f32 	%f18, [%r6+8];
	ld.shared.f32 	%f19, [%r40+128];
	fma.rn.f32 	%f20, %f18, %f19, %f17;
	ld.shared.f32 	%f21, [%r6+12];
	ld.shared.f32 	%f22, [%r40+192];
	fma.rn.f32 	%f23, %f21, %f22, %f20;
	ld.shared.f32 	%f24, [%r6+16];
	ld.shared.f32 	%f25, [%r40+256];
	fma.rn.f32 	%f26, %f24, %f25, %f23;
	ld.shared.f32 	%f27, [%r6+20];
	ld.shared.f32 	%f28, [%r40+320];
	fma.rn.f32 	%f29, %f27, %f28, %f26;
	ld.shared.f32 	%f30, [%r6+24];
	ld.shared.f32 	%f31, [%r40+384];
	fma.rn.f32 	%f32, %f30, %f31, %f29;
	ld.shared.f32 	%f33, [%r6+28];
	ld.shared.f32 	%f34, [%r40+448];
	fma.rn.f32 	%f35, %f33, %f34, %f32;
	ld.shared.f32 	%f36, [%r6+32];
	ld.shared.f32 	%f37, [%r40+512];
	fma.rn.f32 	%f38, %f36, %f37, %f35;
	ld.shared.f32 	%f39, [%r6+36];
	ld.shared.f32 	%f40, [%r40+576];
	fma.rn.f32 	%f41, %f39, %f40, %f38;
	ld.shared.f32 	%f42, [%r6+40];
	ld.shared.f32 	%f43, [%r40+640];
	fma.rn.f32 	%f44, %f42, %f43, %f41;
	ld.shared.f32 	%f45, [%r6+44];
	ld.shared.f32 	%f46, [%r40+704];
	fma.rn.f32 	%f47, %f45, %f46, %f44;
	ld.shared.f32 	%f48, [%r6+48];
	ld.shared.f32 	%f49, [%r40+768];
	fma.rn.f32 	%f50, %f48, %f49, %f47;
	ld.shared.f32 	%f51, [%r6+52];
	ld.shared.f32 	%f52, [%r40+832];
	fma.rn.f32 	%f53, %f51, %f52, %f50;
	ld.shared.f32 	%f54, [%r6+56];
	ld.shared.f32 	%f55, [%r40+896];
	fma.rn.f32 	%f56, %f54, %f55, %f53;
	ld.shared.f32 	%f57, [%r6+60];
	ld.shared.f32 	%f58, [%r40+960];
	fma.rn.f32 	%f59, %f57, %f58, %f56;
	bar.sync 	0;
	ld.global.f32 	%f60, [%rd6+64];
	st.shared.f32 	[%r7], %f60;
	mul.wide.s32 	%rd10, %r54, 4;
	add.s64 	%rd11, %rd7, %rd10;
	ld.global.f32 	%f61, [%rd11];
	st.shared.f32 	[%r8], %f61;
	bar.sync 	0;
	ld.shared.f32 	%f62, [%r6];
	ld.shared.f32 	%f63, [%r40];
	fma.rn.f32 	%f64, %f62, %f63, %f59;
	ld.shared.f32 	%f65, [%r6+4];
	ld.shared.f32 	%f66, [%r40+64];
	fma.rn.f32 	%f67, %f65, %f66, %f64;
	ld.shared.f32 	%f68, [%r6+8];
	ld.shared.f32 	%f69, [%r40+128];
	fma.rn.f32 	%f70, %f68, %f69, %f67;
	ld.shared.f32 	%f71, [%r6+12];
	ld.shared.f32 	%f72, [%r40+192];
	fma.rn.f32 	%f73, %f71, %f72, %f70;
	ld.shared.f32 	%f74, [%r6+16];
	ld.shared.f32 	%f75, [%r40+256];
	fma.rn.f32 	%f76, %f74, %f75, %f73;
	ld.shared.f32 	%f77, [%r6+20];
	ld.shared.f32 	%f78, [%r40+320];
	fma.rn.f32 	%f79, %f77, %f78, %f76;
	ld.shared.f32 	%f80, [%r6+24];
	ld.shared.f32 	%f81, [%r40+384];
	fma.rn.f32 	%f82, %f80, %f81, %f79;
	ld.shared.f32 	%f83, [%r6+28];
	ld.shared.f32 	%f84, [%r40+448];
	fma.rn.f32 	%f85, %f83, %f84, %f82;
	ld.shared.f32 	%f86, [%r6+32];
	ld.shared.f32 	%f87, [%r40+512];
	fma.rn.f32 	%f88, %f86, %f87, %f85;
	ld.shared.f32 	%f89, [%r6+36];
	ld.shared.f32 	%f90, [%r40+576];
	fma.rn.f32 	%f91, %f89, %f90, %f88;
	ld.shared.f32 	%f92, [%r6+40];
	ld.shared.f32 	%f93, [%r40+640];
	fma.rn.f32 	%f94, %f92, %f93, %f91;
	ld.shared.f32 	%f95, [%r6+44];
	ld.shared.f32 	%f96, [%r40+704];
	fma.rn.f32 	%f97, %f95, %f96, %f94;
	ld.shared.f32 	%f98, [%r6+48];
	ld.shared.f32 	%f99, [%r40+768];
	fma.rn.f32 	%f100, %f98, %f99, %f97;
	ld.shared.f32 	%f101, [%r6+52];
	ld.shared.f32 	%f102, [%r40+832];
	fma.rn.f32 	%f103, %f101, %f102, %f100;
	ld.shared.f32 	%f104, [%r6+56];
	ld.shared.f32 	%f105, [%r40+896];
	fma.rn.f32 	%f106, %f104, %f105, %f103;
	ld.shared.f32 	%f107, [%r6+60];
	ld.shared.f32 	%f108, [%r40+960];
	fma.rn.f32 	%f161, %f107, %f108, %f106;
	bar.sync 	0;
	add.s32 	%r56, %r56, 2;
	add.s32 	%r55, %r55, 32;
	shl.b32 	%r41, %r22, 5;
	add.s32 	%r54, %r54, %r41;
	add.s32 	%r53, %r53, %r41;
	setp.ne.s32 	%p2, %r56, 0;
	@%p2 bra 	$L__BB0_2;
	shl.b32 	%r42, %r4, 4;
	and.b32  	%r57, %r42, -32;
$L__BB0_4:
	and.b32  	%r43, %r4, 1;
	setp.eq.b32 	%p3, %r43, 1;
	not.pred 	%p4, %p3;
	@%p4 bra 	$L__BB0_6;
	ld.param.u64 	%rd24, [_Z8multiplyPfS_S_i_param_1];
	ld.param.u64 	%rd22, [_Z8multiplyPfS_S_i_param_0];
	add.s32 	%r44, %r57, %r1;
	add.s32 	%r45, %r5, %r57;
	cvta.to.global.u64 	%rd12, %rd22;
	mul.wide.s32 	%rd13, %r45, 4;
	add.s64 	%rd14, %rd12, %rd13;
	ld.global.f32 	%f109, [%rd14];
	st.shared.f32 	[%r7], %f109;
	mad.lo.s32 	%r48, %r44, %r22, %r3;
	cvta.to.global.u64 	%rd15, %rd24;
	mul.wide.s32 	%rd16, %r48, 4;
	add.s64 	%rd17, %rd15, %rd16;
	ld.global.f32 	%f110, [%rd17];
	st.shared.f32 	[%r8], %f110;
	bar.sync 	0;
	ld.shared.f32 	%f111, [%r6];
	add.s32 	%r51, %r33, %r32;
	ld.shared.f32 	%f112, [%r51];
	fma.rn.f32 	%f113, %f111, %f112, %f161;
	ld.shared.f32 	%f114, [%r6+4];
	ld.shared.f32 	%f115, [%r51+64];
	fma.rn.f32 	%f116, %f114, %f115, %f113;
	ld.shared.f32 	%f117, [%r6+8];
	ld.shared.f32 	%f118, [%r51+128];
	fma.rn.f32 	%f119, %f117, %f118, %f116;
	ld.shared.f32 	%f120, [%r6+12];
	ld.shared.f32 	%f121, [%r51+192];
	fma.rn.f32 	%f122, %f120, %f121, %f119;
	ld.shared.f32 	%f123, [%r6+16];
	ld.shared.f32 	%f124, [%r51+256];
	fma.rn.f32 	%f125, %f123, %f124, %f122;
	ld.shared.f32 	%f126, [%r6+20];
	ld.shared.f32 	%f127, [%r51+320];
	fma.rn.f32 	%f128, %f126, %f127, %f125;
	ld.shared.f32 	%f129, [%r6+24];
	ld.shared.f32 	%f130, [%r51+384];
	fma.rn.f32 	%f131, %f129, %f130, %f128;
	ld.shared.f32 	%f132, [%r6+28];
	ld.shared.f32 	%f133, [%r51+448];
	fma.rn.f32 	%f134, %f132, %f133, %f131;
	ld.shared.f32 	%f135, [%r6+32];
	ld.shared.f32 	%f136, [%r51+512];
	fma.rn.f32 	%f137, %f135, %f136, %f134;
	ld.shared.f32 	%f138, [%r6+36];
	ld.shared.f32 	%f139, [%r51+576];
	fma.rn.f32 	%f140, %f138, %f139, %f137;
	ld.shared.f32 	%f141, [%r6+40];
	ld.shared.f32 	%f142, [%r51+640];
	fma.rn.f32 	%f143, %f141, %f142, %f140;
	ld.shared.f32 	%f144, [%r6+44];
	ld.shared.f32 	%f145, [%r51+704];
	fma.rn.f32 	%f146, %f144, %f145, %f143;
	ld.shared.f32 	%f147, [%r6+48];
	ld.shared.f32 	%f148, [%r51+768];
	fma.rn.f32 	%f149, %f147, %f148, %f146;
	ld.shared.f32 	%f150, [%r6+52];
	ld.shared.f32 	%f151, [%r51+832];
	fma.rn.f32 	%f152, %f150, %f151, %f149;
	ld.shared.f32 	%f153, [%r6+56];
	ld.shared.f32 	%f154, [%r51+896];
	fma.rn.f32 	%f155, %f153, %f154, %f152;
	ld.shared.f32 	%f156, [%r6+60];
	ld.shared.f32 	%f157, [%r51+960];
	fma.rn.f32 	%f161, %f156, %f157, %f155;
	bar.sync 	0;
$L__BB0_6:
	ld.param.u64 	%rd25, [_Z8multiplyPfS_S_i_param_2];
	cvta.to.global.u64 	%rd18, %rd25;
	add.s32 	%r52, %r5, %r2;
	mul.wide.s32 	%rd19, %r52, 4;
	add.s64 	%rd20, %rd18, %rd19;
	st.global.f32 	[%rd20], %f161;
	ret;

}


// ===== COMPILED SASS (sm_100) =====

	.target	sm_100

	.elftype	@"ET_EXEC"


//--------------------- .note.nv.tkinfo           --------------------------
	.section	.note.nv.tkinfo,"",@"SHT_NOTE"
	.sectionflags	@"SHF_NOTE_NV_TKINFO"
	.tkinfo
        /*0018*/ 	.word	0x00000002
        /*0030*/ 	.string	""
        /*0030*/ 	.string	"ptxas"
        /*0030*/ 	.string	"Cuda compilation tools, release 13.0, V13.0.88"
        /*0030*/ 	.string	"Build cuda_13.0.r13.0/compiler.36424714_0"
        /*0030*/ 	.string	"-arch sm_100 -m 64 "



//--------------------- .note.nv.cuinfo           --------------------------
	.section	.note.nv.cuinfo,"",@"SHT_NOTE"
	.sectionflags	@"SHF_NOTE_NV_CUINFO"
        /*0018*/ 	.short	0x0002
        /*001a*/ 	.short	0x0064
        /*001c*/ 	.short	0x0082
	.zero		2


//--------------------- .nv.info                  --------------------------
	.section	.nv.info,"",@"SHT_CUDA_INFO"
	.align	4


	//----- nvinfo : EIATTR_REGCOUNT
	.align		4
        /*0000*/ 	.byte	0x04, 0x2f
        /*0002*/ 	.short	(.L_1 - .L_0)
	.align		4
.L_0:
        /*0004*/ 	.word	index@(_Z8multiplyPfS_S_i)
        /*0008*/ 	.word	0x00000020


	//----- nvinfo : EIATTR_FRAME_SIZE
	.align		4
.L_1:
        /*000c*/ 	.byte	0x04, 0x11
        /*000e*/ 	.short	(.L_3 - .L_2)
	.align		4
.L_2:
        /*0010*/ 	.word	index@(_Z8multiplyPfS_S_i)
        /*0014*/ 	.word	0x00000000


	//----- nvinfo : EIATTR_MIN_STACK_SIZE
	.align		4
.L_3:
        /*0018*/ 	.byte	0x04, 0x12
        /*001a*/ 	.short	(.L_5 - .L_4)
	.align		4
.L_4:
        /*001c*/ 	.word	index@(_Z8multiplyPfS_S_i)
        /*0020*/ 	.word	0x00000000
.L_5:


//--------------------- .nv.compat                --------------------------
	.section	.nv.compat,"",@"SHT_CUDA_COMPAT_INFO"
	.align	4
        /*0000*/ 	.byte	0x02, 0x09, 0x00, 0x00, 0x02, 0x02, 0x01, 0x00, 0x02, 0x05, 0x05, 0x00, 0x03, 0x07, 0x01, 0x01
        /*0010*/ 	.byte	0x02, 0x03, 0x00, 0x00, 0x02, 0x06, 0x01, 0x00, 0x04, 0x0b, 0x08, 0x00, 0x09, 0x00, 0x00, 0x00
        /*0020*/ 	.byte	0x00, 0x00, 0x00, 0x00


//--------------------- .nv.info._Z8multiplyPfS_S_i --------------------------
	.section	.nv.info._Z8multiplyPfS_S_i,"",@"SHT_CUDA_INFO"
	.sectionflags	@""
	.align	4


	//----- nvinfo : EIATTR_CUDA_API_VERSION
	.align		4
        /*0000*/ 	.byte	0x04, 0x37
        /*0002*/ 	.short	(.L_7 - .L_6)
.L_6:
        /*0004*/ 	.word	0x00000082


	//----- nvinfo : EIATTR_KPARAM_INFO
	.align		4
.L_7:
        /*0008*/ 	.byte	0x04, 0x17
        /*000a*/ 	.short	(.L_9 - .L_8)
.L_8:
        /*000c*/ 	.word	0x00000000
        /*0010*/ 	.short	0x0003
        /*0012*/ 	.short	0x0018
        /*0014*/ 	.byte	0x00, 0xf0, 0x11, 0x00


	//----- nvinfo : EIATTR_KPARAM_INFO
	.align		4
.L_9:
        /*0018*/ 	.byte	0x04, 0x17
        /*001a*/ 	.short	(.L_11 - .L_10)
.L_10:
        /*001c*/ 	.word	0x00000000
        /*0020*/ 	.short	0x0002
        /*0022*/ 	.short	0x0010
        /*0024*/ 	.byte	0x00, 0xf5, 0x21, 0x00


	//----- nvinfo : EIATTR_KPARAM_INFO
	.align		4
.L_11:
        /*0028*/ 	.byte	0x04, 0x17
        /*002a*/ 	.short	(.L_13 - .L_12)
.L_12:
        /*002c*/ 	.word	0x00000000
        /*0030*/ 	.short	0x0001
        /*0032*/ 	.short	0x0008
        /*0034*/ 	.byte	0x00, 0xf5, 0x21, 0x00


	//----- nvinfo : EIATTR_KPARAM_INFO
	.align		4
.L_13:
        /*0038*/ 	.byte	0x04, 0x17
        /*003a*/ 	.short	(.L_15 - .L_14)
.L_14:
        /*003c*/ 	.word	0x00000000
        /*0040*/ 	.short	0x0000
        /*0042*/ 	.short	0x0000
        /*0044*/ 	.byte	0x00, 0xf5, 0x21, 0x00


	//----- nvinfo : EIATTR_SPARSE_MMA_MASK
	.align		4
.L_15:
        /*0048*/ 	.byte	0x03, 0x50
        /*004a*/ 	.short	0x0000


	//----- nvinfo : EIATTR_MAXREG_COUNT
	.align		4
        /*004c*/ 	.byte	0x03, 0x1b
        /*004e*/ 	.short	0x00ff


	//----- nvinfo : EIATTR_NUM_BARRIERS
	.align		4
        /*0050*/ 	.byte	0x02, 0x4c
        /*0052*/ 	.byte	0x01
	.zero		1


	//----- nvinfo : EIATTR_MERCURY_ISA_VERSION
	.align		4
        /*0054*/ 	.byte	0x03, 0x5f
        /*0056*/ 	.short	0x0101


	//----- nvinfo : EIATTR_VRC_CTA_INIT_COUNT
	.align		4
        /*0058*/ 	.byte	0x02, 0x4a
	.zero		1
	.zero		1


	//----- nvinfo : EIATTR_EXIT_INSTR_OFFSETS
	.align		4
        /*005c*/ 	.byte	0x04, 0x1c
        /*005e*/ 	.short	(.L_17 - .L_16)


	//   ....[0]....
.L_16:
        /*0060*/ 	.word	0x00000bd0


	//----- nvinfo : EIATTR_CBANK_PARAM_SIZE
	.align		4
.L_17:
        /*0064*/ 	.byte	0x03, 0x19
        /*0066*/ 	.short	0x001c


	//----- nvinfo : EIATTR_PARAM_CBANK
	.align		4
        /*0068*/ 	.byte	0x04, 0x0a
        /*006a*/ 	.short	(.L_19 - .L_18)
	.align		4
.L_18:
        /*006c*/ 	.word	index@(.nv.constant0._Z8multiplyPfS_S_i)
        /*0070*/ 	.short	0x0380
        /*0072*/ 	.short	0x001c


	//----- nvinfo : EIATTR_SW_WAR
	.align		4
.L_19:
        /*0074*/ 	.byte	0x04, 0x36
        /*0076*/ 	.short	(.L_21 - .L_20)
.L_20:
        /*0078*/ 	.word	0x00000008
.L_21:


//--------------------- .nv.callgraph             --------------------------
	.section	.nv.callgraph,"",@"SHT_CUDA_CALLGRAPH"
	.align	4
	.sectionentsize	8
	.align		4
        /*0000*/ 	.word	0x00000000
	.align		4
        /*0004*/ 	.word	0xffffffff
	.align		4
        /*0008*/ 	.word	0x00000000
	.align		4
        /*000c*/ 	.word	0xfffffffe
	.align		4
        /*0010*/ 	.word	0x00000000
	.align		4
        /*0014*/ 	.word	0xfffffffd
	.align		4
        /*0018*/ 	.word	0x00000000
	.align		4
        /*001c*/ 	.word	0xfffffffc


//--------------------- .text._Z8multiplyPfS_S_i  --------------------------
	.section	.text._Z8multiplyPfS_S_i,"ax",@progbits
	.align	128
        .global         _Z8multiplyPfS_S_i
        .type           _Z8multiplyPfS_S_i,@function
        .size           _Z8multiplyPfS_S_i,(.L_x_4 - _Z8multiplyPfS_S_i)
        .other          _Z8multiplyPfS_S_i,@"STO_CUDA_ENTRY STV_DEFAULT"
_Z8multiplyPfS_S_i:
.text._Z8multiplyPfS_S_i:
[----:B------:R-:W-:Y:S01]  /*0000*/  LDC R1, c[0x0][0x37c] ;  /* 0x0000df00ff017b82 */ /* 0x000fe20000000800 */
[----:B------:R-:W0:Y:S07]  /*0010*/  S2R R0, SR_TID.Y ;  /* 0x0000000000007919 */ /* 0x000e2e0000002200 */
[----:B------:R-:W1:Y:S01]  /*0020*/  S2UR UR6, SR_CgaCtaId ;  /* 0x00000000000679c3 */ /* 0x000e620000008800 */
[----:B------:R-:W-:Y:S01]  /*0030*/  UMOV UR4, 0x400 ;  /* 0x0000040000047882 */ /* 0x000fe20000000000 */
[----:B------:R-:W-:Y:S01]  /*0040*/  HFMA2 R15, -RZ, RZ, 0, 0 ;  /* 0x00000000ff0f7431 */ /* 0x000fe200000001ff */
[----:B------:R-:W2:Y:S01]  /*0050*/  S2R R2, SR_TID.X ;  /* 0x0000000000027919 */ /* 0x000ea20000002100 */
[----:B------:R-:W-:Y:S01]  /*0060*/  UIADD3 UR5, UPT, UPT, UR4, 0x400, URZ ;  /* 0x0000040004057890 */ /* 0x000fe2000fffe0ff */
[----:B------:R-:W3:Y:S03]  /*0070*/  LDCU.64 UR10, c[0x0][0x358] ;  /* 0x00006b00ff0a77ac */ /* 0x000ee60008000a00 */
[----:B------:R-:W4:Y:S01]  /*0080*/  LDC R5, c[0x0][0x364] ;  /* 0x0000d900ff057b82 */ /* 0x000f220000000800 */
[----:B------:R-:W5:Y:S01]  /*0090*/  LDCU UR8, c[0x0][0x360] ;  /* 0x00006c00ff0877ac */ /* 0x000f620008000800 */
[----:B------:R-:W3:Y:S06]  /*00a0*/  LDCU UR9, c[0x0][0x370] ;  /* 0x00006e00ff0977ac */ /* 0x000eec0008000800 */
[----:B------:R-:W5:Y:S08]  /*00b0*/  S2UR UR7, SR_CTAID.X ;  /* 0x00000000000779c3 */ /* 0x000f700000002500 */
[----:B------:R-:W4:Y:S01]  /*00c0*/  S2UR UR12, SR_CTAID.Y ;  /* 0x00000000000c79c3 */ /* 0x000f220000002600 */
[----:B-1----:R-:W-:-:S02]  /*00d0*/  ULEA UR4, UR6, UR4, 0x18 ;  /* 0x0000000406047291 */ /* 0x002fc4000f8ec0ff */
[----:B------:R-:W-:-:S04]  /*00e0*/  ULEA UR6, UR6, UR5, 0x18 ;  /* 0x0000000506067291 */ /* 0x000fc8000f8ec0ff */
[C---:B0-----:R-:W-:Y:S01]  /*00f0*/  LEA R19, R0.reuse, UR4, 0x6 ;  /* 0x0000000400137c11 */ /* 0x041fe2000f8e30ff */
[----:B------:R-:W0:Y:S01]  /*0100*/  LDC R3, c[0x0][0x398] ;  /* 0x0000e600ff037b82 */ /* 0x000e220000000800 */
[----:B---3--:R-:W-:Y:S01]  /*0110*/  UISETP.NE.AND UP0, UPT, UR9, 0x1, UPT ;  /* 0x000000010900788c */ /* 0x008fe2000bf05270 */
[----:B------:R-:W-:Y:S01]  /*0120*/  LEA R7, R0, UR6, 0x6 ;  /* 0x0000000600077c11 */ /* 0x000fe2000f8e30ff */
[----:B------:R-:W-:Y:S01]  /*0130*/  UMOV UR4, URZ ;  /* 0x000000ff00047c82 */ /* 0x000fe20008000000 */
[C---:B--2---:R-:W-:Y:S02]  /*0140*/  LEA R17, R2.reuse, R19, 0x2 ;  /* 0x0000001302117211 */ /* 0x044fe400078e10ff */
[----:B------:R-:W-:Y:S01]  /*0150*/  LEA R7, R2, R7, 0x2 ;  /* 0x0000000702077211 */ /* 0x000fe200078e10ff */
[----:B-----5:R-:W-:-:S06]  /*0160*/  UIMAD UR5, UR7, UR8, URZ ;  /* 0x00000008070572a4 */ /* 0x020fcc000f8e02ff */
[----:B------:R-:W-:Y:S01]  /*0170*/  IADD3 R20, PT, PT, R2, UR5, RZ ;  /* 0x0000000502147c10 */ /* 0x000fe2000fffe0ff */
[----:B----4-:R-:W-:-:S04]  /*0180*/  IMAD R18, R5, UR12, R0 ;  /* 0x0000000c05127c24 */ /* 0x010fc8000f8e0200 */
[----:B0-----:R-:W-:Y:S01]  /*0190*/  IMAD R18, R18, R3, R2 ;  /* 0x0000000312127224 */ /* 0x001fe200078e0202 */
[----:B------:R-:W-:Y:S06]  /*01a0*/  BRA.U !UP0, `(.L_x_0) ;  /* 0x0000000508a47547 */ /* 0x000fec000b800000 */
[----:B------:R-:W0:Y:S01]  /*01b0*/  LDC.64 R24, c[0x0][0x380] ;  /* 0x0000e000ff187b82 */ /* 0x000e220000000a00 */
[C---:B------:R-:W-:Y:S01]  /*01c0*/  IADD3 R16, PT, PT, R0.reuse, 0x10, RZ ;  /* 0x0000001000107810 */ /* 0x040fe20007ffe0ff */
[----:B------:R-:W-:Y:S01]  /*01d0*/  ULOP3.LUT UR4, UR9, 0xfffffffe, URZ, 0xc0, !UPT ;  /* 0xfffffffe09047892 */ /* 0x000fe2000f8ec0ff */
[-CC-:B------:R-:W-:Y:S01]  /*01e0*/  IMAD R6, R0, R3.reuse, R20.reuse ;  /* 0x0000000300067224 */ /* 0x180fe200078e0214 */
[----:B------:R-:W-:Y:S02]  /*01f0*/  MOV R15, RZ ;  /* 0x000000ff000f7202 */ /* 0x000fe40000000f00 */
[----:B------:R-:W-:Y:S01]  /*0200*/  MOV R5, R18 ;  /* 0x0000001200057202 */ /* 0x000fe20000000f00 */
[----:B------:R-:W-:Y:S01]  /*0210*/  IMAD R16, R16, R3, R20 ;  /* 0x0000000310107224 */ /* 0x000fe200078e0214 */
[----:B------:R-:W1:Y:S01]  /*0220*/  LDC.64 R22, c[0x0][0x388] ;  /* 0x0000e200ff167b82 */ /* 0x000e620000000a00 */
[----:B------:R-:W-:Y:S01]  /*0230*/  LEA R4, R2, UR6, 0x2 ;  /* 0x0000000602047c11 */ /* 0x000fe2000f8e10ff */
[----:B------:R-:W-:-:S12]  /*0240*/  UIADD3 UR4, UPT, UPT, -UR4, URZ, URZ ;  /* 0x000000ff04047290 */ /* 0x000fd8000fffe1ff */
.L_x_1:
[----:B0-----:R-:W-:-:S04]  /*0250*/  IMAD.WIDE R26, R5, 0x4, R24 ;  /* 0x00000004051a7825 */ /* 0x001fc800078e0218 */
[----:B-1----:R-:W-:Y:S01]  /*0260*/  IMAD.WIDE R12, R6, 0x4, R22 ;  /* 0x00000004060c7825 */ /* 0x002fe200078e0216 */
[----:B------:R-:W2:Y:S05]  /*0270*/  LDG.E R14, desc[UR10][R26.64] ;  /* 0x0000000a1a0e7981 */ /* 0x000eaa000c1e1900 */
[----:B------:R-:W3:Y:S04]  /*0280*/  LDG.E R12, desc[UR10][R12.64] ;  /* 0x0000000a0c0c7981 */ /* 0x000ee8000c1e1900 */
[----:B--2---:R-:W-:Y:S04]  /*0290*/  STS [R17], R14 ;  /* 0x0000000e11007388 */ /* 0x004fe80000000800 */
[----:B---3--:R-:W-:Y:S01]  /*02a0*/  STS [R7], R12 ;  /* 0x0000000c07007388 */ /* 0x008fe20000000800 */
[----:B------:R-:W-:Y:S06]  /*02b0*/  BAR.SYNC.DEFER_BLOCKING 0x0 ;  /* 0x0000000000007b1d */ /* 0x000fec0000010000 */
[----:B------:R-:W-:Y:S04]  /*02c0*/  LDS R28, [R4] ;  /* 0x00000000041c7984 */ /* 0x000fe80000000800 */
[----:B------:R-:W0:Y:S04]  /*02d0*/  LDS.128 R8, [R19] ;  /* 0x0000000013087984 */ /* 0x000e280000000c00 */
[----:B------:R-:W1:Y:S04]  /*02e0*/  LDS R29, [R4+0x40] ;  /* 0x00004000041d7984 */ /* 0x000e680000000800 */
[----:B------:R-:W2:Y:S01]  /*02f0*/  LDS R21, [R4+0x80] ;  /* 0x0000800004157984 */ /* 0x000ea20000000800 */
[----:B0-----:R-:W-:-:S03]  /*0300*/  FFMA R28, R8, R28, R15 ;  /* 0x0000001c081c7223 */ /* 0x001fc6000000000f */
[----:B------:R-:W0:Y:S01]  /*0310*/  LDS R8, [R4+0xc0] ;  /* 0x0000c00004087984 */ /* 0x000e220000000800 */
[----:B-1----:R-:W-:-:S03]  /*0320*/  FFMA R28, R29, R9, R28 ;  /* 0x000000091d1c7223 */ /* 0x002fc6000000001c */
[----:B------:R-:W-:Y:S01]  /*0330*/  LDS R9, [R4+0x100] ;  /* 0x0001000004097984 */ /* 0x000fe20000000800 */
[----:B--2---:R-:W-:-:S03]  /*0340*/  FFMA R21, R21, R10, R28 ;  /* 0x0000000a15157223 */ /* 0x004fc6000000001c */
[----:B------:R-:W1:Y:S01]  /*0350*/  LDS.128 R12, [R19+0x10] ;  /* 0x00001000130c7984 */ /* 0x000e620000000c00 */
[----:B0-----:R-:W-:-:S03]  /*0360*/  FFMA R11, R8, R11, R21 ;  /* 0x0000000b080b7223 */ /* 0x001fc60000000015 */
[----:B------:R-:W0:Y:S04]  /*0370*/  LDS R21, [R4+0x140] ;  /* 0x0001400004157984 */ /* 0x000e280000000800 */
[----:B------:R-:W2:Y:S01]  /*0380*/  LDS R8, [R4+0x180] ;  /* 0x0001800004087984 */ /* 0x000ea20000000800 */
[----:B-1----:R-:W-:-:S03]  /*0390*/  FFMA R12, R12, R9, R11 ;  /* 0x000000090c0c7223 */ /* 0x002fc6000000000b */
[----:B------:R-:W1:Y:S01]  /*03a0*/  LDS R9, [R4+0x1c0] ;  /* 0x0001c00004097984 */ /* 0x000e620000000800 */
[----:B0-----:R-:W-:-:S03]  /*03b0*/  FFMA R13, R21, R13, R12 ;  /* 0x0000000d150d7223 */ /* 0x001fc6000000000c */
[----:B------:R-:W-:Y:S01]  /*03c0*/  LDS R12, [R4+0x200] ;  /* 0x00020000040c7984 */ /* 0x000fe20000000800 */
[----:B--2---:R-:W-:-:S03]  /*03d0*/  FFMA R8, R8, R14, R13 ;  /* 0x0000000e08087223 */ /* 0x004fc6000000000d */
[----:B------:R-:W-:Y:S01]  /*03e0*/  LDS R21, [R4+0x240] ;  /* 0x0002400004157984 */ /* 0x000fe20000000800 */
[----:B-1----:R-:W-:-:S03]  /*03f0*/  FFMA R15, R9, R15, R8 ;  /* 0x0000000f090f7223 */ /* 0x002fc60000000008 */
[----:B------:R-:W0:Y:S04]  /*0400*/  LDS.128 R8, [R19+0x20] ;  /* 0x0000200013087984 */ /* 0x000e280000000c00 */
[----:B------:R-:W1:Y:S01]  /*0410*/  LDS R13, [R4+0x280] ;  /* 0x00028000040d7984 */ /* 0x000e620000000800 */
[----:B0-----:R-:W-:-:S04]  /*0420*/  FFMA R8, R8, R12, R15 ;  /* 0x0000000c08087223 */ /* 0x001fc8000000000f */
[----:B------:R-:W-:Y:S02]  /*0430*/  FFMA R8, R21, R9, R8 ;  /* 0x0000000915087223 */ /* 0x000fe40000000008 */
[----:B------:R-:W0:Y:S02]  /*0440*/  LDS R21, [R4+0x2c0] ;  /* 0x0002c00004157984 */ /* 0x000e240000000800 */
[----:B-1----:R-:W-:Y:S02]  /*0450*/  FFMA R8, R13, R10, R8 ;  /* 0x0000000a0d087223 */ /* 0x002fe40000000008 */
[----:B------:R-:W-:Y:S04]  /*0460*/  LDS R9, [R4+0x300] ;  /* 0x0003000004097984 */ /* 0x000fe80000000800 */
[----:B------:R-:W1:Y:S01]  /*0470*/  LDS.128 R12, [R19+0x30] ;  /* 0x00003000130c7984 */ /* 0x000e620000000c00 */
[----:B------:R-:W-:-:S04]  /*0480*/  IMAD.WIDE R28, R16, 0x4, R22 ;  /* 0x00000004101c7825 */ /* 0x000fc800078e0216 */
[----:B0-----:R-:W-:-:S04]  /*0490*/  FFMA R11, R21, R11, R8 ;  /* 0x0000000b150b7223 */ /* 0x001fc80000000008 */
[----:B-1----:R-:W-:Y:S02]  /*04a0*/  FFMA R8, R12, R9, R11 ;  /* 0x000000090c087223 */ /* 0x002fe4000000000b */
[----:B------:R-:W0:Y:S04]  /*04b0*/  LDS R11, [R4+0x340] ;  /* 0x00034000040b7984 */ /* 0x000e280000000800 */
[----:B------:R-:W1:Y:S04]  /*04c0*/  LDS R9, [R4+0x380] ;  /* 0x0003800004097984 */ /* 0x000e680000000800 */
[----:B------:R-:W2:Y:S01]  /*04d0*/  LDS R12, [R4+0x3c0] ;  /* 0x0003c000040c7984 */ /* 0x000ea20000000800 */
[----:B------:R-:W-:Y:S06]  /*04e0*/  BAR.SYNC.DEFER_BLOCKING 0x0 ;  /* 0x0000000000007b1d */ /* 0x000fec0000010000 */
[----:B------:R-:W3:Y:S04]  /*04f0*/  LDG.E R27, desc[UR10][R26.64+0x40] ;  /* 0x0000400a1a1b7981 */ /* 0x000ee8000c1e1900 */
[----:B------:R-:W4:Y:S01]  /*0500*/  LDG.E R28, desc[UR10][R28.64] ;  /* 0x0000000a1c1c7981 */ /* 0x000f22000c1e1900 */
[----:B0-----:R-:W-:Y:S01]  /*0510*/  FFMA R8, R11, R13, R8 ;  /* 0x0000000d0b087223 */ /* 0x001fe20000000008 */
[----:B------:R-:W-:Y:S01]  /*0520*/  UIADD3 UR4, UPT, UPT, UR4, 0x2, URZ ;  /* 0x0000000204047890 */ /* 0x000fe2000fffe0ff */
[----:B------:R-:W-:-:S02]  /*0530*/  IADD3 R5, PT, PT, R5, 0x20, RZ ;  /* 0x0000002005057810 */ /* 0x000fc40007ffe0ff */
[----:B-1----:R-:W-:Y:S01]  /*0540*/  FFMA R14, R9, R14, R8 ;  /* 0x0000000e090e7223 */ /* 0x002fe20000000008 */
[----:B------:R-:W-:Y:S01]  /*0550*/  UISETP.NE.AND UP0, UPT, UR4, URZ, UPT ;  /* 0x000000ff0400728c */ /* 0x000fe2000bf05270 */
[C---:B------:R-:W-:Y:S02]  /*0560*/  LEA R6, R3.reuse, R6, 0x5 ;  /* 0x0000000603067211 */ /* 0x040fe400078e28ff */
[----:B--2---:R-:W-:Y:S01]  /*0570*/  FFMA R15, R12, R15, R14 ;  /* 0x0000000f0c0f7223 */ /* 0x004fe2000000000e */
[----:B------:R-:W-:Y:S01]  /*0580*/  LEA R16, R3, R16, 0x5 ;  /* 0x0000001003107211 */ /* 0x000fe200078e28ff */
[----:B---3--:R-:W-:Y:S04]  /*0590*/  STS [R17], R27 ;  /* 0x0000001b11007388 */ /* 0x008fe80000000800 */
[----:B----4-:R-:W-:Y:S01]  /*05a0*/  STS [R7], R28 ;  /* 0x0000001c07007388 */ /* 0x010fe20000000800 */
[----:B------:R-:W-:Y:S06]  /*05b0*/  BAR.SYNC.DEFER_BLOCKING 0x0 ;  /* 0x0000000000007b1d */ /* 0x000fec0000010000 */
[----:B------:R-:W-:Y:S04]  /*05c0*/  LDS R13, [R4] ;  /* 0x00000000040d7984 */ /* 0x000fe80000000800 */
[----:B------:R-:W0:Y:S04]  /*05d0*/  LDS.128 R8, [R19] ;  /* 0x0000000013087984 */ /* 0x000e280000000c00 */
[----:B------:R-:W1:Y:S04]  /*05e0*/  LDS R29, [R4+0x40] ;  /* 0x00004000041d7984 */ /* 0x000e680000000800 */
[----:B------:R-:W2:Y:S04]  /*05f0*/  LDS R21, [R4+0x80] ;  /* 0x0000800004157984 */ /* 0x000ea80000000800 */
[----:B------:R-:W3:Y:S01]  /*0600*/  LDS R26, [R4+0xc0] ;  /* 0x0000c000041a7984 */ /* 0x000ee20000000800 */
[----:B0-----:R-:W-:-:S03]  /*0610*/  FFMA R8, R8, R13, R15 ;  /* 0x0000000d08087223 */ /* 0x001fc6000000000f */
[----:B------:R-:W-:Y:S01]  /*0620*/  LDS.128 R12, [R19+0x10] ;  /* 0x00001000130c7984 */ /* 0x000fe20000000c00 */
[----:B-1----:R-:W-:-:S03]  /*0630*/  FFMA R8, R29, R9, R8 ;  /* 0x000000091d087223 */ /* 0x002fc60000000008 */
[----:B------:R-:W0:Y:S01]  /*0640*/  LDS R9, [R4+0x100] ;  /* 0x0001000004097984 */ /* 0x000e220000000800 */
[----:B--2---:R-:W-:-:S03]  /*0650*/  FFMA R27, R21, R10, R8 ;  /* 0x0000000a151b7223 */ /* 0x004fc60000000008 */
[----:B------:R-:W1:Y:S01]  /*0660*/  LDS R29, [R4+0x140] ;  /* 0x00014000041d7984 */ /* 0x000e620000000800 */
[----:B---3--:R-:W-:-:S03]  /*0670*/  FFMA R11, R26, R11, R27 ;  /* 0x0000000b1a0b7223 */ /* 0x008fc6000000001b */
        /* <DEDUP_REMOVED lines=10> */
[----:B------:R-:W3:Y:S04]  /*0720*/  LDS R26, [R4+0x2c0] ;  /* 0x0002c000041a7984 */ /* 0x000ee80000000800 */
[----:B------:R-:W-:Y:S01]  /*0730*/  LDS R27, [R4+0x340] ;  /* 0x00034000041b7984 */ /* 0x000fe20000000800 */
[----:B0-----:R-:W-:-:S03]  /*0740*/  FFMA R8, R8, R13, R15 ;  /* 0x0000000d08087223 */ /* 0x001fc6000000000f */
[----:B------:R-:W-:Y:S01]  /*0750*/  LDS.128 R12, [R19+0x30] ;  /* 0x00003000130c7984 */ /* 0x000fe20000000c00 */
[----:B-1----:R-:W-:-:S03]  /*0760*/  FFMA R8, R29, R9, R8 ;  /* 0x000000091d087223 */ /* 0x002fc60000000008 */
[----:B------:R-:W0:Y:S01]  /*0770*/  LDS R9, [R4+0x300] ;  /* 0x0003000004097984 */ /* 0x000e220000000800 */
[----:B--2---:R-:W-:-:S03]  /*0780*/  FFMA R21, R21, R10, R8 ;  /* 0x0000000a15157223 */ /* 0x004fc60000000008 */
[----:B------:R-:W1:Y:S01]  /*0790*/  LDS R8, [R4+0x380] ;  /* 0x0003800004087984 */ /* 0x000e620000000800 */
[----:B---3--:R-:W-:-:S03]  /*07a0*/  FFMA R11, R26, R11, R21 ;  /* 0x0000000b1a0b7223 */ /* 0x008fc60000000015 */
[----:B------:R-:W2:Y:S01]  /*07b0*/  LDS R21, [R4+0x3c0] ;  /* 0x0003c00004157984 */ /* 0x000ea20000000800 */
[----:B0-----:R-:W-:-:S04]  /*07c0*/  FFMA R12, R12, R9, R11 ;  /* 0x000000090c0c7223 */ /* 0x001fc8000000000b */
[----:B------:R-:W-:-:S04]  /*07d0*/  FFMA R13, R27, R13, R12 ;  /* 0x0000000d1b0d7223 */ /* 0x000fc8000000000c */
[----:B-1----:R-:W-:-:S04]  /*07e0*/  FFMA R8, R8, R14, R13 ;  /* 0x0000000e08087223 */ /* 0x002fc8000000000d */
[----:B--2---:R-:W-:Y:S01]  /*07f0*/  FFMA R15, R21, R15, R8 ;  /* 0x0000000f150f7223 */ /* 0x004fe20000000008 */
[----:B------:R-:W-:Y:S06]  /*0800*/  BAR.SYNC.DEFER_BLOCKING 0x0 ;  /* 0x0000000000007b1d */ /* 0x000fec0000010000 */
[----:B------:R-:W-:Y:S05]  /*0810*/  BRA.U UP0, `(.L_x_1) ;  /* 0xfffffff9008c7547 */ /* 0x000fea000b83ffff */
[----:B------:R-:W-:-:S04]  /*0820*/  USHF.L.U32 UR4, UR9, 0x4, URZ ;  /* 0x0000000409047899 */ /* 0x000fc800080006ff */
[----:B------:R-:W-:-:S12]  /*0830*/  ULOP3.LUT UR4, UR4, 0xffffffe0, URZ, 0xc0, !UPT ;  /* 0xffffffe004047892 */ /* 0x000fd8000f8ec0ff */
.L_x_0:
[----:B------:R-:W0:Y:S01]  /*0840*/  LDC.64 R4, c[0x0][0x390] ;  /* 0x0000e400ff047b82 */ /* 0x000e220000000a00 */
[----:B------:R-:W-:-:S04]  /*0850*/  ULOP3.LUT UR7, UR9, 0x1, URZ, 0xc0, !UPT ;  /* 0x0000000109077892 */ /* 0x000fc8000f8ec0ff */
[----:B------:R-:W-:-:S09]  /*0860*/  UISETP.NE.U32.AND UP0, UPT, UR7, 0x1, UPT ;  /* 0x000000010700788c */ /* 0x000fd2000bf05070 */
[----:B------:R-:W-:Y:S05]  /*0870*/  BRA.U UP0, `(.L_x_2) ;  /* 0x0000000100c87547 */ /* 0x000fea000b800000 */
[----:B------:R-:W1:Y:S01]  /*0880*/  LDC.64 R10, c[0x0][0x380] ;  /* 0x0000e000ff0a7b82 */ /* 0x000e620000000a00 */
[----:B------:R-:W-:Y:S02]  /*0890*/  IADD3 R0, PT, PT, R0, UR4, RZ ;  /* 0x0000000400007c10 */ /* 0x000fe4000fffe0ff */
[----:B------:R-:W-:-:S03]  /*08a0*/  IADD3 R13, PT, PT, R18, UR4, RZ ;  /* 0x00000004120d7c10 */ /* 0x000fc6000fffe0ff */
[----:B------:R-:W-:Y:S02]  /*08b0*/  IMAD R21, R0, R3, R20 ;  /* 0x0000000300157224 */ /* 0x000fe400078e0214 */
[----:B------:R-:W2:Y:S01]  /*08c0*/  LDC.64 R8, c[0x0][0x388] ;  /* 0x0000e200ff087b82 */ /* 0x000ea20000000a00 */
[----:B-1----:R-:W-:-:S06]  /*08d0*/  IMAD.WIDE R12, R13, 0x4, R10 ;  /* 0x000000040d0c7825 */ /* 0x002fcc00078e020a */
[----:B------:R-:W3:Y:S01]  /*08e0*/  LDG.E R12, desc[UR10][R12.64] ;  /* 0x0000000a0c0c7981 */ /* 0x000ee2000c1e1900 */
[----:B--2---:R-:W-:-:S05]  /*08f0*/  IMAD.WIDE R20, R21, 0x4, R8 ;  /* 0x0000000415147825 */ /* 0x004fca00078e0208 */
[----:B------:R-:W2:Y:S01]  /*0900*/  LDG.E R6, desc[UR10][R20.64] ;  /* 0x0000000a14067981 */ /* 0x000ea2000c1e1900 */
[----:B------:R-:W-:-:S03]  /*0910*/  LEA R2, R2, UR6, 0x2 ;  /* 0x0000000602027c11 */ /* 0x000fc6000f8e10ff */
[----:B---3--:R-:W-:Y:S04]  /*0920*/  STS [R17], R12 ;  /* 0x0000000c11007388 */ /* 0x008fe80000000800 */
[----:B--2---:R-:W-:Y:S01]  /*0930*/  STS [R7], R6 ;  /* 0x0000000607007388 */ /* 0x004fe20000000800 */
[----:B------:R-:W-:Y:S06]  /*0940*/  BAR.SYNC.DEFER_BLOCKING 0x0 ;  /* 0x0000000000007b1d */ /* 0x000fec0000010000 */
[----:B------:R-:W-:Y:S04]  /*0950*/  LDS R14, [R2] ;  /* 0x00000000020e7984 */ /* 0x000fe80000000800 */
[----:B------:R-:W1:Y:S04]  /*0960*/  LDS.128 R8, [R19] ;  /* 0x0000000013087984 */ /* 0x000e680000000c00 */
[----:B------:R-:W2:Y:S04]  /*0970*/  LDS R25, [R2+0x40] ;  /* 0x0000400002197984 */ /* 0x000ea80000000800 */
[----:B------:R-:W3:Y:S04]  /*0980*/  LDS R27, [R2+0x80] ;  /* 0x00008000021b7984 */ /* 0x000ee80000000800 */
[----:B------:R-:W4:Y:S04]  /*0990*/  LDS R26, [R2+0xc0] ;  /* 0x0000c000021a7984 */ /* 0x000f280000000800 */
[----:B------:R-:W-:Y:S04]  /*09a0*/  LDS R3, [R2+0x100] ;  /* 0x0001000002037984 */ /* 0x000fe80000000800 */
[----:B------:R-:W5:Y:S04]  /*09b0*/  LDS.128 R20, [R19+0x10] ;  /* 0x0000100013147984 */ /* 0x000f680000000c00 */
[----:B------:R-:W0:Y:S04]  /*09c0*/  LDS R0, [R2+0x140] ;  /* 0x0001400002007984 */ /* 0x000e280000000800 */
[----:B------:R-:W0:Y:S04]  /*09d0*/  LDS R17, [R2+0x180] ;  /* 0x0001800002117984 */ /* 0x000e280000000800 */
[----:B------:R-:W0:Y:S04]  /*09e0*/  LDS R6, [R2+0x1c0] ;  /* 0x0001c00002067984 */ /* 0x000e280000000800 */
[----:B------:R-:W-:Y:S01]  /*09f0*/  LDS R7, [R2+0x200] ;  /* 0x0002000002077984 */ /* 0x000fe20000000800 */
[----:B-1----:R-:W-:-:S03]  /*0a00*/  FFMA R8, R8, R14, R15 ;  /* 0x0000000e08087223 */ /* 0x002fc6000000000f */
[----:B------:R-:W-:Y:S04]  /*0a10*/  LDS R16, [R2+0x240] ;  /* 0x0002400002107984 */ /* 0x000fe80000000800 */
[----:B------:R-:W1:Y:S01]  /*0a20*/  LDS.128 R12, [R19+0x20] ;  /* 0x00002000130c7984 */ /* 0x000e620000000c00 */
[----:B--2---:R-:W-:-:S03]  /*0a30*/  FFMA R8, R25, R9, R8 ;  /* 0x0000000919087223 */ /* 0x004fc60000000008 */
[----:B------:R-:W2:Y:S01]  /*0a40*/  LDS R25, [R2+0x280] ;  /* 0x0002800002197984 */ /* 0x000ea20000000800 */
[----:B---3--:R-:W-:-:S03]  /*0a50*/  FFMA R27, R27, R10, R8 ;  /* 0x0000000a1b1b7223 */ /* 0x008fc60000000008 */
[----:B------:R-:W3:Y:S01]  /*0a60*/  LDS R24, [R2+0x2c0] ;  /* 0x0002c00002187984 */ /* 0x000ee20000000800 */
[----:B----4-:R-:W-:-:S03]  /*0a70*/  FFMA R29, R26, R11, R27 ;  /* 0x0000000b1a1d7223 */ /* 0x010fc6000000001b */
[----:B------:R-:W-:Y:S04]  /*0a80*/  LDS R27, [R2+0x300] ;  /* 0x00030000021b7984 */ /* 0x000fe80000000800 */
[----:B------:R-:W4:Y:S01]  /*0a90*/  LDS.128 R8, [R19+0x30] ;  /* 0x0000300013087984 */ /* 0x000f220000000c00 */
[----:B-----5:R-:W-:-:S03]  /*0aa0*/  FFMA R3, R20, R3, R29 ;  /* 0x0000000314037223 */ /* 0x020fc6000000001d */
[----:B------:R-:W5:Y:S01]  /*0ab0*/  LDS R20, [R2+0x340] ;  /* 0x0003400002147984 */ /* 0x000f620000000800 */
[----:B0-----:R-:W-:-:S03]  /*0ac0*/  FFMA R26, R0, R21, R3 ;  /* 0x00000015001a7223 */ /* 0x001fc60000000003 */
[----:B------:R-:W0:Y:S04]  /*0ad0*/  LDS R3, [R2+0x380] ;  /* 0x0003800002037984 */ /* 0x000e280000000800 */
[----:B------:R-:W0:Y:S01]  /*0ae0*/  LDS R0, [R2+0x3c0] ;  /* 0x0003c00002007984 */ /* 0x000e220000000800 */
[----:B------:R-:W-:-:S04]  /*0af0*/  FFMA R17, R17, R22, R26 ;  /* 0x0000001611117223 */ /* 0x000fc8000000001a */
[----:B------:R-:W-:-:S04]  /*0b00*/  FFMA R17, R6, R23, R17 ;  /* 0x0000001706117223 */ /* 0x000fc80000000011 */
[----:B-1----:R-:W-:-:S04]  /*0b10*/  FFMA R7, R12, R7, R17 ;  /* 0x000000070c077223 */ /* 0x002fc80000000011 */
[----:B------:R-:W-:-:S04]  /*0b20*/  FFMA R16, R16, R13, R7 ;  /* 0x0000000d10107223 */ /* 0x000fc80000000007 */
[----:B--2---:R-:W-:-:S04]  /*0b30*/  FFMA R25, R25, R14, R16 ;  /* 0x0000000e19197223 */ /* 0x004fc80000000010 */
[----:B---3--:R-:W-:-:S04]  /*0b40*/  FFMA R15, R24, R15, R25 ;  /* 0x0000000f180f7223 */ /* 0x008fc80000000019 */
[----:B----4-:R-:W-:-:S04]  /*0b50*/  FFMA R15, R8, R27, R15 ;  /* 0x0000001b080f7223 */ /* 0x010fc8000000000f */
[----:B-----5:R-:W-:-:S04]  /*0b60*/  FFMA R20, R20, R9, R15 ;  /* 0x0000000914147223 */ /* 0x020fc8000000000f */
[----:B0-----:R-:W-:-:S04]  /*0b70*/  FFMA R3, R3, R10, R20 ;  /* 0x0000000a03037223 */ /* 0x001fc80000000014 */
[----:B------:R-:W-:Y:S01]  /*0b80*/  FFMA R15, R0, R11, R3 ;  /* 0x0000000b000f7223 */ /* 0x000fe20000000003 */
[----:B------:R-:W-:Y:S06]  /*0b90*/  BAR.SYNC.DEFER_BLOCKING 0x0 ;  /* 0x0000000000007b1d */ /* 0x000fec0000010000 */
.L_x_2:
[----:B------:R-:W-:-:S05]  /*0ba0*/  IADD3 R3, PT, PT, R18, UR5, RZ ;  /* 0x0000000512037c10 */ /* 0x000fca000fffe0ff */
[----:B0-----:R-:W-:-:S05]  /*0bb0*/  IMAD.WIDE R4, R3, 0x4, R4 ;  /* 0x0000000403047825 */ /* 0x001fca00078e0204 */
[----:B------:R-:W-:Y:S01]  /*0bc0*/  STG.E desc[UR10][R4.64], R15 ;  /* 0x0000000f04007986 */ /* 0x000fe2000c10190a */
[----:B------:R-:W-:Y:S05]  /*0bd0*/  EXIT ;  /* 0x000000000000794d */ /* 0x000fea0003800000 */
.L_x_3:
[----:B------:R-:W-:-:S00]  /*0be0*/  BRA `(.L_x_3) ;  /* 0xfffffffc00fc7947 */ /* 0x000fc0000383ffff */
[----:B------:R-:W-:-:S00]  /*0bf0*/  NOP ;  /* 0x0000000000007918 */ /* 0x000fc00000000000 */
        /* <DEDUP_REMOVED lines=8> */
.L_x_4:


//--------------------- .nv.shared._Z8multiplyPfS_S_i --------------------------
	.section	.nv.shared._Z8multiplyPfS_S_i,"aw",@nobits
	.sectionflags	@""
	.align	4
.nv.shared._Z8multiplyPfS_S_i:
	.zero		3072


//--------------------- .nv.shared.reserved.0     --------------------------
	.section	.nv.shared.reserved.0,"aw",@nobits
	.weak		__nv_reservedSMEM_offset_0_alias
	.size		__nv_reservedSMEM_offset_0_alias, 0, 64
	.other		__nv_reservedSMEM_offset_0_alias,@"STO_CUDA_RESERVED_SHARED STV_DEFAULT"
__nv_reservedSMEM_offset_0_alias:
	.zero		0
	.zero		64


//--------------------- .nv.constant0._Z8multiplyPfS_S_i --------------------------
	.section	.nv.constant0._Z8multiplyPfS_S_i,"a",@progbits
	.sectionflags	@""
	.align	4
.nv.constant0._Z8multiplyPfS_S_i:
	.zero		924


//--------------------- SYMBOLS --------------------------

	.type		.nv.reservedSmem.offset0,@object
	.size		.nv.reservedSmem.offset0,0x4
	.type		.nv.reservedSmem.cap,@object
	.size		.nv.reservedSmem.cap,0x4
